//
// Generated by NVIDIA NVVM Compiler
//
// Compiler Build ID: CL-36424714
// Cuda compilation tools, release 13.0, V13.0.88
// Based on NVVM 20.0.0
//

.version 9.0
.target sm_100
.address_size 64

	// .globl	_Z11helloKernelv
.extern .func  (.param .b32 func_retval0) vprintf
(
	.param .b64 vprintf_param_0,
	.param .b64 vprintf_param_1
)
;
.global .align 1 .b8 $str[26] = {72, 101, 108, 108, 111, 32, 102, 114, 111, 109, 32, 71, 80, 85, 32, 116, 104, 114, 101, 97, 100, 32, 37, 100, 10};

.visible .entry _Z11helloKernelv()
{
	.local .align 8 .b8 	__local_depot0[8];
	.reg .b64 	%SP;
	.reg .b64 	%SPL;
	.reg .b32 	%r<4>;
	.reg .b64 	%rd<5>;

	mov.u64 	%SPL, __local_depot0;
	cvta.local.u64 	%SP, %SPL;
	add.u64 	%rd1, %SP, 0;
	add.u64 	%rd2, %SPL, 0;
	mov.u32 	%r1, %tid.x;
	st.local.u32 	[%rd2], %r1;
	mov.u64 	%rd3, $str;
	cvta.global.u64 	%rd4, %rd3;
	{ // callseq 0, 0
	.param .b64 param0;
	st.param.b64 	[param0], %rd4;
	.param .b64 param1;
	st.param.b64 	[param1], %rd1;
	.param .b32 retval0;
	call.uni (retval0), 
	vprintf, 
	(
	param0, 
	param1
	);
	ld.param.b32 	%r2, [retval0];
	} // callseq 0
	ret;

}


// ===== COMPILED SASS (sm_100) =====

	.target	sm_100

	.elftype	@"ET_EXEC"


//--------------------- .note.nv.tkinfo           --------------------------
	.section	.note.nv.tkinfo,"",@"SHT_NOTE"
	.sectionflags	@"SHF_NOTE_NV_TKINFO"
	.tkinfo
        /*0018*/ 	.word	0x00000002
        /*0030*/ 	.string	""
        /*0030*/ 	.string	"ptxas"
        /*0030*/ 	.string	"Cuda compilation tools, release 13.0, V13.0.88"
        /*0030*/ 	.string	"Build cuda_13.0.r13.0/compiler.36424714_0"
        /*0030*/ 	.string	"-arch sm_100 -m 64 "



//--------------------- .note.nv.cuinfo           --------------------------
	.section	.note.nv.cuinfo,"",@"SHT_NOTE"
	.sectionflags	@"SHF_NOTE_NV_CUINFO"
        /*0018*/ 	.short	0x0002
        /*001a*/ 	.short	0x0064
        /*001c*/ 	.short	0x0082
	.zero		2


//--------------------- .nv.info                  --------------------------
	.section	.nv.info,"",@"SHT_CUDA_INFO"
	.align	4


	//----- nvinfo : EIATTR_REGCOUNT
	.align		4
        /*0000*/ 	.byte	0x04, 0x2f
        /*0002*/ 	.short	(.L_2 - .L_1)
	.align		4
.L_1:
        /*0004*/ 	.word	index@(_Z11helloKernelv)
        /*0008*/ 	.word	0x00000018


	//----- nvinfo : EIATTR_FRAME_SIZE
	.align		4
.L_2:
        /*000c*/ 	.byte	0x04, 0x11
        /*000e*/ 	.short	(.L_4 - .L_3)
	.align		4
.L_3:
        /*0010*/ 	.word	index@(_Z11helloKernelv)
        /*0014*/ 	.word	0x00000008


	//----- nvinfo : EIATTR_MIN_STACK_SIZE
	.align		4
.L_4:
        /*0018*/ 	.byte	0x04, 0x12
        /*001a*/ 	.short	(.L_6 - .L_5)
	.align		4
.L_5:
        /*001c*/ 	.word	index@(_Z11helloKernelv)
        /*0020*/ 	.word	0x00000008
.L_6:


//--------------------- .nv.compat                --------------------------
	.section	.nv.compat,"",@"SHT_CUDA_COMPAT_INFO"
	.align	4
        /*0000*/ 	.byte	0x02, 0x09, 0x00, 0x00, 0x02, 0x02, 0x01, 0x00, 0x02, 0x05, 0x05, 0x00, 0x03, 0x07, 0x01, 0x01
        /*0010*/ 	.byte	0x02, 0x03, 0x00, 0x00, 0x02, 0x06, 0x01, 0x00, 0x04, 0x0b, 0x08, 0x00, 0x09, 0x00, 0x00, 0x00
        /*0020*/ 	.byte	0x00, 0x00, 0x00, 0x00


//--------------------- .nv.info._Z11helloKernelv --------------------------
	.section	.nv.info._Z11helloKernelv,"",@"SHT_CUDA_INFO"
	.sectionflags	@""
	.align	4


	//----- nvinfo : EIATTR_CUDA_API_VERSION
	.align		4
        /*0000*/ 	.byte	0x04, 0x37
        /*0002*/ 	.short	(.L_8 - .L_7)
.L_7:
        /*0004*/ 	.word	0x00000082


	//----- nvinfo : EIATTR_SPARSE_MMA_MASK
	.align		4
.L_8:
        /*0008*/ 	.byte	0x03, 0x50
        /*000a*/ 	.short	0x0000


	//----- nvinfo : EIATTR_MAXREG_COUNT
	.align		4
        /*000c*/ 	.byte	0x03, 0x1b
        /*000e*/ 	.short	0x00ff


	//----- nvinfo : EIATTR_EXTERNS
	.align		4
        /*0010*/ 	.byte	0x04, 0x0f
        /*0012*/ 	.short	(.L_10 - .L_9)


	//   ....[0]....
	.align		4
.L_9:
        /*0014*/ 	.word	index@(vprintf)


	//----- nvinfo : EIATTR_MERCURY_ISA_VERSION
	.align		4
.L_10:
        /*0018*/ 	.byte	0x03, 0x5f
        /*001a*/ 	.short	0x0101


	//----- nvinfo : EIATTR_VRC_CTA_INIT_COUNT
	.align		4
        /*001c*/ 	.byte	0x02, 0x4a
	.zero		1
	.zero		1


	//----- nvinfo : EIATTR_SYSCALL_OFFSETS
	.align		4
        /*0020*/ 	.byte	0x04, 0x46
        /*0022*/ 	.short	(.L_12 - .L_11)


	//   ....[0]....
.L_11:
        /*0024*/ 	.word	0x000000e0


	//----- nvinfo : EIATTR_EXIT_INSTR_OFFSETS
	.align		4
.L_12:
        /*0028*/ 	.byte	0x04, 0x1c
        /*002a*/ 	.short	(.L_14 - .L_13)


	//   ....[0]....
.L_13:
        /*002c*/ 	.word	0x000000f0


	//----- nvinfo : EIATTR_SW_WAR
	.align		4
.L_14:
        /*0030*/ 	.byte	0x04, 0x36
        /*0032*/ 	.short	(.L_16 - .L_15)
.L_15:
        /*0034*/ 	.word	0x00000008
.L_16:


//--------------------- .nv.callgraph             --------------------------
	.section	.nv.callgraph,"",@"SHT_CUDA_CALLGRAPH"
	.align	4
	.sectionentsize	8
	.align		4
        /*0000*/ 	.word	0x00000000
	.align		4
        /*0004*/ 	.word	0xffffffff
	.align		4
        /*0008*/ 	.word	index@(_Z11helloKernelv)
	.align		4
        /*000c*/ 	.word	index@(vprintf)
	.align		4
        /*0010*/ 	.word	0x00000000
	.align		4
        /*0014*/ 	.word	0xfffffffe
	.align		4
        /*0018*/ 	.word	0x00000000
	.align		4
        /*001c*/ 	.word	0xfffffffd
	.align		4
        /*0020*/ 	.word	0x00000000
	.align		4
        /*0024*/ 	.word	0xfffffffc


//--------------------- .nv.constant4             --------------------------
	.section	.nv.constant4,"a",@progbits
	.align	8
	.align		8
.nv.constant4:
        /*0000*/ 	.dword	vprintf
	.align		8
        /*0008*/ 	.dword	$str


//--------------------- .text._Z11helloKernelv    --------------------------
	.section	.text._Z11helloKernelv,"ax",@progbits
	.align	128
        .global         _Z11helloKernelv
        .type           _Z11helloKernelv,@function
        .size           _Z11helloKernelv,(.L_x_2 - _Z11helloKernelv)
        .other          _Z11helloKernelv,@"STO_CUDA_ENTRY STV_DEFAULT"
_Z11helloKernelv:
.text._Z11helloKernelv:
[----:B------:R-:W0:Y:S01]  /*0000*/  LDC R1, c[0x0][0x37c] ;  /* 0x0000df00ff017b82 */ /* 0x000e220000000800 */
[----:B------:R-:W1:Y:S01]  /*0010*/  S2R R8, SR_TID.X ;  /* 0x0000000000087919 */ /* 0x000e620000002100 */
[----:B0-----:R-:W-:Y:S01]  /*0020*/  VIADD R1, R1, 0xfffffff8 ;  /* 0xfffffff801017836 */ /* 0x001fe20000000000 */
[----:B------:R-:W-:Y:S01]  /*0030*/  MOV R0, 0x0 ;  /* 0x0000000000007802 */ /* 0x000fe20000000f00 */
[----:B------:R-:W0:Y:S04]  /*0040*/  LDCU UR4, c[0x0][0x2f8] ;  /* 0x00005f00ff0477ac */ /* 0x000e280008000800 */
[----:B------:R2:W3:Y:S01]  /*0050*/  LDC.64 R2, c[0x4][R0] ;  /* 0x0100000000027b82 */ /* 0x0004e20000000a00 */
[----:B------:R-:W4:Y:S01]  /*0060*/  LDCU.64 UR6, c[0x4][0x8] ;  /* 0x01000100ff0677ac */ /* 0x000f220008000a00 */
[----:B------:R-:W5:Y:S01]  /*0070*/  LDCU UR5, c[0x0][0x2fc] ;  /* 0x00005f80ff0577ac */ /* 0x000f620008000800 */
[----:B0-----:R-:W-:Y:S01]  /*0080*/  IADD3 R6, P0, PT, R1, UR4, RZ ;  /* 0x0000000401067c10 */ /* 0x001fe2000ff1e0ff */
[----:B----4-:R-:W-:Y:S01]  /*0090*/  IMAD.U32 R4, RZ, RZ, UR6 ;  /* 0x00000006ff047e24 */ /* 0x010fe2000f8e00ff */
[----:B------:R-:W-:-:S03]  /*00a0*/  MOV R5, UR7 ;  /* 0x0000000700057c02 */ /* 0x000fc60008000f00 */
[----:B-----5:R-:W-:Y:S01]  /*00b0*/  IMAD.X R7, RZ, RZ, UR5, P0 ;  /* 0x00000005ff077e24 */ /* 0x020fe200080e06ff */
[----:B-1----:R2:W-:Y:S07]  /*00c0*/  STL [R1], R8 ;  /* 0x0000000801007387 */ /* 0x0025ee0000100800 */
[----:B------:R-:W-:-:S07]  /*00d0*/  LEPC R20, `(.L_x_0) ;  /* 0x000000001014794e */ /* 0x000fce0000000000 */
[----:B--23--:R-:W-:Y:S05]  /*00e0*/  CALL.ABS.NOINC R2 ;  /* 0x0000000002007343 */ /* 0x00cfea0003c00000 */
.L_x_0:
[----:B------:R-:W-:Y:S05]  /*00f0*/  EXIT ;  /* 0x000000000000794d */ /* 0x000fea0003800000 */
.L_x_1:
[----:B------:R-:W-:-:S00]  /*0100*/  BRA `(.L_x_1) ;  /* 0xfffffffc00fc7947 */ /* 0x000fc0000383ffff */
[----:B------:R-:W-:-:S00]  /*0110*/  NOP ;  /* 0x0000000000007918 */ /* 0x000fc00000000000 */
        /* <DEDUP_REMOVED lines=14> */
.L_x_2:


//--------------------- .nv.global.init           --------------------------
	.section	.nv.global.init,"aw",@progbits
.nv.global.init:
	.type		$str,@object
	.size		$str,(.L_0 - $str)
$str:
        /*0000*/ 	.byte	0x48, 0x65, 0x6c, 0x6c, 0x6f, 0x20, 0x66, 0x72, 0x6f, 0x6d, 0x20, 0x47, 0x50, 0x55, 0x20, 0x74
        /*0010*/ 	.byte	0x68, 0x72, 0x65, 0x61, 0x64, 0x20, 0x25, 0x64, 0x0a, 0x00
.L_0:


//--------------------- .nv.shared.reserved.0     --------------------------
	.section	.nv.shared.reserved.0,"aw",@nobits
	.weak		__nv_reservedSMEM_offset_0_alias
	.size		__nv_reservedSMEM_offset_0_alias, 0, 64
	.other		__nv_reservedSMEM_offset_0_alias,@"STO_CUDA_RESERVED_SHARED STV_DEFAULT"
__nv_reservedSMEM_offset_0_alias:
	.zero		0
	.zero		64


//--------------------- .nv.constant0._Z11helloKernelv --------------------------
	.section	.nv.constant0._Z11helloKernelv,"a",@progbits
	.sectionflags	@""
	.align	4
.nv.constant0._Z11helloKernelv:
	.zero		896


//--------------------- SYMBOLS --------------------------

	.type		.nv.reservedSmem.offset0,@object
	.size		.nv.reservedSmem.offset0,0x4
	.type		vprintf,@function
